//
// Generated by NVIDIA NVVM Compiler
//
// Compiler Build ID: CL-36424714
// Cuda compilation tools, release 13.0, V13.0.88
// Based on NVVM 20.0.0
//

.version 9.0
.target sm_100
.address_size 64

	// .globl	_Z10lz77kernelPcS_ii
// _ZZ10lz77kernelPcS_iiE4data has been demoted

.visible .entry _Z10lz77kernelPcS_ii(
	.param .u64 .ptr .align 1 _Z10lz77kernelPcS_ii_param_0,
	.param .u64 .ptr .align 1 _Z10lz77kernelPcS_ii_param_1,
	.param .u32 _Z10lz77kernelPcS_ii_param_2,
	.param .u32 _Z10lz77kernelPcS_ii_param_3
)
{
	.reg .pred 	%p<9>;
	.reg .b16 	%rs<25>;
	.reg .b32 	%r<33>;
	.reg .b64 	%rd<15>;
	// demoted variable
	.shared .align 1 .b8 _ZZ10lz77kernelPcS_iiE4data[512];
	ld.param.u64 	%rd2, [_Z10lz77kernelPcS_ii_param_0];
	ld.param.u64 	%rd3, [_Z10lz77kernelPcS_ii_param_1];
	ld.param.u32 	%r16, [_Z10lz77kernelPcS_ii_param_2];
	ld.param.u32 	%r17, [_Z10lz77kernelPcS_ii_param_3];
	cvta.to.global.u64 	%rd1, %rd3;
	cvta.to.global.u64 	%rd4, %rd2;
	mov.u32 	%r29, %tid.x;
	mov.u32 	%r18, %ctaid.x;
	mov.u32 	%r19, %ntid.x;
	mad.lo.s32 	%r2, %r18, %r19, %r29;
	cvt.s64.s32 	%rd5, %r2;
	add.s64 	%rd6, %rd4, %rd5;
	ld.global.u8 	%rs9, [%rd6];
	mov.u32 	%r20, _ZZ10lz77kernelPcS_iiE4data;
	add.s32 	%r3, %r20, %r29;
	st.shared.u8 	[%r3], %rs9;
	bar.sync 	0;
	setp.gt.u32 	%p1, %r29, 498;
	@%p1 bra 	$L__BB0_13;
	add.s32 	%r4, %r16, %r29;
	setp.lt.s32 	%p2, %r29, %r4;
	@%p2 bra 	$L__BB0_3;
	add.s32 	%r21, %r3, %r16;
	ld.shared.u8 	%rs24, [%r21];
	bra.uni 	$L__BB0_12;
$L__BB0_3:
	add.s32 	%r22, %r3, %r16;
	ld.shared.u8 	%rs24, [%r22];
	setp.lt.s32 	%p3, %r17, 1;
	@%p3 bra 	$L__BB0_12;
	add.s32 	%r5, %r4, %r17;
$L__BB0_5:
	add.s32 	%r24, %r20, %r29;
	ld.shared.u8 	%rs12, [%r24];
	setp.ne.s16 	%p4, %rs12, %rs24;
	@%p4 bra 	$L__BB0_11;
	mov.b16 	%rs22, 0;
	mov.u32 	%r30, %r29;
	mov.u32 	%r31, %r4;
$L__BB0_7:
	add.s32 	%r26, %r20, %r31;
	ld.shared.u8 	%rs15, [%r26];
	add.s32 	%r27, %r20, %r30;
	ld.shared.u8 	%rs16, [%r27];
	setp.ne.s16 	%p5, %rs15, %rs16;
	@%p5 bra 	$L__BB0_9;
	add.s16 	%rs22, %rs22, 1;
	add.s32 	%r30, %r30, 1;
	add.s32 	%r31, %r31, 1;
	setp.lt.s32 	%p6, %r31, %r5;
	@%p6 bra 	$L__BB0_7;
$L__BB0_9:
	and.b16  	%rs17, %rs22, 255;
	setp.lt.u16 	%p7, %rs17, 3;
	@%p7 bra 	$L__BB0_11;
	add.s16 	%rs24, %rs22, 48;
	sub.s32 	%r28, %r4, %r29;
	cvt.u16.u32 	%rs19, %r28;
	add.s16 	%rs20, %rs19, 48;
	shl.b32 	%r32, %r2, 1;
	cvt.s64.s32 	%rd11, %r32;
	add.s64 	%rd12, %rd1, %rd11;
	st.global.u8 	[%rd12], %rs20;
	bra.uni 	$L__BB0_14;
$L__BB0_11:
	add.s32 	%r29, %r29, 1;
	setp.eq.s32 	%p8, %r29, %r4;
	@%p8 bra 	$L__BB0_12;
	bra.uni 	$L__BB0_5;
$L__BB0_12:
	shl.b32 	%r32, %r2, 1;
	cvt.s64.s32 	%rd9, %r32;
	add.s64 	%rd10, %rd1, %rd9;
	mov.b16 	%rs18, 49;
	st.global.u8 	[%rd10], %rs18;
	bra.uni 	$L__BB0_14;
$L__BB0_13:
	shl.b32 	%r32, %r2, 1;
	cvt.s64.s32 	%rd7, %r32;
	add.s64 	%rd8, %rd1, %rd7;
	mov.b16 	%rs11, 65;
	st.global.u8 	[%rd8], %rs11;
	mov.b16 	%rs24, 66;
$L__BB0_14:
	cvt.s64.s32 	%rd13, %r32;
	add.s64 	%rd14, %rd1, %rd13;
	st.global.u8 	[%rd14+1], %rs24;
	ret;

}


// ===== COMPILED SASS (sm_100) =====

	.target	sm_100

	.elftype	@"ET_EXEC"


//--------------------- .note.nv.tkinfo           --------------------------
	.section	.note.nv.tkinfo,"",@"SHT_NOTE"
	.sectionflags	@"SHF_NOTE_NV_TKINFO"
	.tkinfo
        /*0018*/ 	.word	0x00000002
        /*0030*/ 	.string	""
        /*0030*/ 	.string	"ptxas"
        /*0030*/ 	.string	"Cuda compilation tools, release 13.0, V13.0.88"
        /*0030*/ 	.string	"Build cuda_13.0.r13.0/compiler.36424714_0"
        /*0030*/ 	.string	"-arch sm_100 -m 64 "



//--------------------- .note.nv.cuinfo           --------------------------
	.section	.note.nv.cuinfo,"",@"SHT_NOTE"
	.sectionflags	@"SHF_NOTE_NV_CUINFO"
        /*0018*/ 	.short	0x0002
        /*001a*/ 	.short	0x0064
        /*001c*/ 	.short	0x0082
	.zero		2


//--------------------- .nv.info                  --------------------------
	.section	.nv.info,"",@"SHT_CUDA_INFO"
	.align	4


	//----- nvinfo : EIATTR_REGCOUNT
	.align		4
        /*0000*/ 	.byte	0x04, 0x2f
        /*0002*/ 	.short	(.L_1 - .L_0)
	.align		4
.L_0:
        /*0004*/ 	.word	index@(_Z10lz77kernelPcS_ii)
        /*0008*/ 	.word	0x0000000e


	//----- nvinfo : EIATTR_FRAME_SIZE
	.align		4
.L_1:
        /*000c*/ 	.byte	0x04, 0x11
        /*000e*/ 	.short	(.L_3 - .L_2)
	.align		4
.L_2:
        /*0010*/ 	.word	index@(_Z10lz77kernelPcS_ii)
        /*0014*/ 	.word	0x00000000


	//----- nvinfo : EIATTR_MIN_STACK_SIZE
	.align		4
.L_3:
        /*0018*/ 	.byte	0x04, 0x12
        /*001a*/ 	.short	(.L_5 - .L_4)
	.align		4
.L_4:
        /*001c*/ 	.word	index@(_Z10lz77kernelPcS_ii)
        /*0020*/ 	.word	0x00000000
.L_5:


//--------------------- .nv.compat                --------------------------
	.section	.nv.compat,"",@"SHT_CUDA_COMPAT_INFO"
	.align	4
        /*0000*/ 	.byte	0x02, 0x09, 0x00, 0x00, 0x02, 0x02, 0x01, 0x00, 0x02, 0x05, 0x05, 0x00, 0x03, 0x07, 0x01, 0x01
        /*0010*/ 	.byte	0x02, 0x03, 0x00, 0x00, 0x02, 0x06, 0x01, 0x00, 0x04, 0x0b, 0x08, 0x00, 0x09, 0x00, 0x00, 0x00
        /*0020*/ 	.byte	0x00, 0x00, 0x00, 0x00


//--------------------- .nv.info._Z10lz77kernelPcS_ii --------------------------
	.section	.nv.info._Z10lz77kernelPcS_ii,"",@"SHT_CUDA_INFO"
	.sectionflags	@""
	.align	4


	//----- nvinfo : EIATTR_CUDA_API_VERSION
	.align		4
        /*0000*/ 	.byte	0x04, 0x37
        /*0002*/ 	.short	(.L_7 - .L_6)
.L_6:
        /*0004*/ 	.word	0x00000082


	//----- nvinfo : EIATTR_KPARAM_INFO
	.align		4
.L_7:
        /*0008*/ 	.byte	0x04, 0x17
        /*000a*/ 	.short	(.L_9 - .L_8)
.L_8:
        /*000c*/ 	.word	0x00000000
        /*0010*/ 	.short	0x0003
        /*0012*/ 	.short	0x0014
        /*0014*/ 	.byte	0x00, 0xf0, 0x11, 0x00


	//----- nvinfo : EIATTR_KPARAM_INFO
	.align		4
.L_9:
        /*0018*/ 	.byte	0x04, 0x17
        /*001a*/ 	.short	(.L_11 - .L_10)
.L_10:
        /*001c*/ 	.word	0x00000000
        /*0020*/ 	.short	0x0002
        /*0022*/ 	.short	0x0010
        /*0024*/ 	.byte	0x00, 0xf0, 0x11, 0x00


	//----- nvinfo : EIATTR_KPARAM_INFO
	.align		4
.L_11:
        /*0028*/ 	.byte	0x04, 0x17
        /*002a*/ 	.short	(.L_13 - .L_12)
.L_12:
        /*002c*/ 	.word	0x00000000
        /*0030*/ 	.short	0x0001
        /*0032*/ 	.short	0x0008
        /*0034*/ 	.byte	0x00, 0xf5, 0x21, 0x00


	//----- nvinfo : EIATTR_KPARAM_INFO
	.align		4
.L_13:
        /*0038*/ 	.byte	0x04, 0x17
        /*003a*/ 	.short	(.L_15 - .L_14)
.L_14:
        /*003c*/ 	.word	0x00000000
        /*0040*/ 	.short	0x0000
        /*0042*/ 	.short	0x0000
        /*0044*/ 	.byte	0x00, 0xf5, 0x21, 0x00


	//----- nvinfo : EIATTR_SPARSE_MMA_MASK
	.align		4
.L_15:
        /*0048*/ 	.byte	0x03, 0x50
        /*004a*/ 	.short	0x0000


	//----- nvinfo : EIATTR_MAXREG_COUNT
	.align		4
        /*004c*/ 	.byte	0x03, 0x1b
        /*004e*/ 	.short	0x00ff


	//----- nvinfo : EIATTR_NUM_BARRIERS
	.align		4
        /*0050*/ 	.byte	0x02, 0x4c
        /*0052*/ 	.byte	0x01
	.zero		1


	//----- nvinfo : EIATTR_MERCURY_ISA_VERSION
	.align		4
        /*0054*/ 	.byte	0x03, 0x5f
        /*0056*/ 	.short	0x0101


	//----- nvinfo : EIATTR_VRC_CTA_INIT_COUNT
	.align		4
        /*0058*/ 	.byte	0x02, 0x4a
	.zero		1
	.zero		1


	//----- nvinfo : EIATTR_EXIT_INSTR_OFFSETS
	.align		4
        /*005c*/ 	.byte	0x04, 0x1c
        /*005e*/ 	.short	(.L_17 - .L_16)


	//   ....[0]....
.L_16:
        /*0060*/ 	.word	0x000005e0


	//----- nvinfo : EIATTR_CRS_STACK_SIZE
	.align		4
.L_17:
        /*0064*/ 	.byte	0x04, 0x1e
        /*0066*/ 	.short	(.L_19 - .L_18)
.L_18:
        /*0068*/ 	.word	0x00000000


	//----- nvinfo : EIATTR_CBANK_PARAM_SIZE
	.align		4
.L_19:
        /*006c*/ 	.byte	0x03, 0x19
        /*006e*/ 	.short	0x0018


	//----- nvinfo : EIATTR_PARAM_CBANK
	.align		4
        /*0070*/ 	.byte	0x04, 0x0a
        /*0072*/ 	.short	(.L_21 - .L_20)
	.align		4
.L_20:
        /*0074*/ 	.word	index@(.nv.constant0._Z10lz77kernelPcS_ii)
        /*0078*/ 	.short	0x0380
        /*007a*/ 	.short	0x0018


	//----- nvinfo : EIATTR_SW_WAR
	.align		4
.L_21:
        /*007c*/ 	.byte	0x04, 0x36
        /*007e*/ 	.short	(.L_23 - .L_22)
.L_22:
        /*0080*/ 	.word	0x00000008
.L_23:


//--------------------- .nv.callgraph             --------------------------
	.section	.nv.callgraph,"",@"SHT_CUDA_CALLGRAPH"
	.align	4
	.sectionentsize	8
	.align		4
        /*0000*/ 	.word	0x00000000
	.align		4
        /*0004*/ 	.word	0xffffffff
	.align		4
        /*0008*/ 	.word	0x00000000
	.align		4
        /*000c*/ 	.word	0xfffffffe
	.align		4
        /*0010*/ 	.word	0x00000000
	.align		4
        /*0014*/ 	.word	0xfffffffd
	.align		4
        /*0018*/ 	.word	0x00000000
	.align		4
        /*001c*/ 	.word	0xfffffffc


//--------------------- .text._Z10lz77kernelPcS_ii --------------------------
	.section	.text._Z10lz77kernelPcS_ii,"ax",@progbits
	.align	128
        .global         _Z10lz77kernelPcS_ii
        .type           _Z10lz77kernelPcS_ii,@function
        .size           _Z10lz77kernelPcS_ii,(.L_x_12 - _Z10lz77kernelPcS_ii)
        .other          _Z10lz77kernelPcS_ii,@"STO_CUDA_ENTRY STV_DEFAULT"
_Z10lz77kernelPcS_ii:
.text._Z10lz77kernelPcS_ii:
[----:B------:R-:W-:Y:S01]  /*0000*/  LDC R1, c[0x0][0x37c] ;  /* 0x0000df00ff017b82 */ /* 0x000fe20000000800 */
[----:B------:R-:W0:Y:S07]  /*0010*/  S2R R5, SR_TID.X ;  /* 0x0000000000057919 */ /* 0x000e2e0000002100 */
[----:B------:R-:W0:Y:S01]  /*0020*/  S2UR UR4, SR_CTAID.X ;  /* 0x00000000000479c3 */ /* 0x000e220000002500 */
[----:B------:R-:W1:Y:S01]  /*0030*/  LDCU.64 UR8, c[0x0][0x380] ;  /* 0x00007000ff0877ac */ /* 0x000e620008000a00 */
[----:B------:R-:W2:Y:S06]  /*0040*/  LDCU.64 UR6, c[0x0][0x358] ;  /* 0x00006b00ff0677ac */ /* 0x000eac0008000a00 */
[----:B------:R-:W0:Y:S02]  /*0050*/  LDC R0, c[0x0][0x360] ;  /* 0x0000d800ff007b82 */ /* 0x000e240000000800 */
[----:B0-----:R-:W-:-:S05]  /*0060*/  IMAD R0, R0, UR4, R5 ;  /* 0x0000000400007c24 */ /* 0x001fca000f8e0205 */
[----:B-1----:R-:W-:-:S04]  /*0070*/  IADD3 R2, P0, PT, R0, UR8, RZ ;  /* 0x0000000800027c10 */ /* 0x002fc8000ff1e0ff */
[----:B------:R-:W-:-:S05]  /*0080*/  LEA.HI.X.SX32 R3, R0, UR9, 0x1, P0 ;  /* 0x0000000900037c11 */ /* 0x000fca00080f0eff */
[----:B--2---:R-:W2:Y:S01]  /*0090*/  LDG.E.U8 R2, desc[UR6][R2.64] ;  /* 0x0000000602027981 */ /* 0x004ea2000c1e1100 */
[----:B------:R-:W0:Y:S01]  /*00a0*/  S2UR UR5, SR_CgaCtaId ;  /* 0x00000000000579c3 */ /* 0x000e220000008800 */
[----:B------:R-:W-:Y:S01]  /*00b0*/  UMOV UR4, 0x400 ;  /* 0x0000040000047882 */ /* 0x000fe20000000000 */
[----:B------:R-:W-:Y:S01]  /*00c0*/  ISETP.GT.U32.AND P0, PT, R5, 0x1f2, PT ;  /* 0x000001f20500780c */ /* 0x000fe20003f04070 */
[----:B------:R-:W-:Y:S01]  /*00d0*/  BSSY.RECONVERGENT B0, `(.L_x_0) ;  /* 0x000004c000007945 */ /* 0x000fe20003800200 */
[----:B0-----:R-:W-:-:S06]  /*00e0*/  ULEA UR4, UR5, UR4, 0x18 ;  /* 0x0000000405047291 */ /* 0x001fcc000f8ec0ff */
[----:B------:R-:W-:-:S03]  /*00f0*/  VIADD R4, R5, UR4 ;  /* 0x0000000405047c36 */ /* 0x000fc60008000000 */
[----:B--2---:R0:W-:Y:S01]  /*0100*/  STS.U8 [R5+UR4], R2 ;  /* 0x0000000205007988 */ /* 0x0041e20008000004 */
[----:B------:R-:W-:Y:S06]  /*0110*/  BAR.SYNC.DEFER_BLOCKING 0x0 ;  /* 0x0000000000007b1d */ /* 0x000fec0000010000 */
[----:B------:R-:W-:Y:S05]  /*0120*/  @P0 BRA `(.L_x_1) ;  /* 0x0000000000f40947 */ /* 0x000fea0003800000 */
[----:B------:R-:W1:Y:S02]  /*0130*/  LDC R3, c[0x0][0x390] ;  /* 0x0000e400ff037b82 */ /* 0x000e640000000800 */
[----:B-1----:R-:W-:-:S05]  /*0140*/  IMAD.IADD R8, R5, 0x1, R3 ;  /* 0x0000000105087824 */ /* 0x002fca00078e0203 */
[----:B------:R-:W-:-:S13]  /*0150*/  ISETP.GE.AND P0, PT, R5, R8, PT ;  /* 0x000000080500720c */ /* 0x000fda0003f06270 */
[----:B0-----:R-:W-:-:S06]  /*0160*/  @P0 IMAD.IADD R2, R4, 0x1, R3 ;  /* 0x0000000104020824 */ /* 0x001fcc00078e0203 */
[----:B------:R-:W0:Y:S02]  /*0170*/  @P0 LDS.U8 R2, [R2] ;  /* 0x0000000002020984 */ /* 0x000e240000000000 */
[----:B0-----:R-:W-:Y:S01]  /*0180*/  @P0 PRMT R7, R2, 0x7610, R7 ;  /* 0x0000761002070816 */ /* 0x001fe20000000007 */
[----:B------:R-:W-:Y:S06]  /*0190*/  @P0 BRA `(.L_x_2) ;  /* 0x0000000000880947 */ /* 0x000fec0003800000 */
[----:B------:R-:W-:Y:S01]  /*01a0*/  IMAD.IADD R3, R4, 0x1, R3 ;  /* 0x0000000104037824 */ /* 0x000fe200078e0203 */
[----:B------:R-:W0:Y:S05]  /*01b0*/  LDCU UR5, c[0x0][0x394] ;  /* 0x00007280ff0577ac */ /* 0x000e2a0008000800 */
[----:B------:R-:W1:Y:S01]  /*01c0*/  LDS.U8 R3, [R3] ;  /* 0x0000000003037984 */ /* 0x000e620000000000 */
[----:B0-----:R-:W-:Y:S01]  /*01d0*/  UISETP.GE.AND UP0, UPT, UR5, 0x1, UPT ;  /* 0x000000010500788c */ /* 0x001fe2000bf06270 */
[----:B-1----:R-:W-:-:S08]  /*01e0*/  PRMT R7, R3, 0x7610, R7 ;  /* 0x0000761003077816 */ /* 0x002fd00000000007 */
[----:B------:R-:W-:Y:S05]  /*01f0*/  BRA.U !UP0, `(.L_x_2) ;  /* 0x0000000108707547 */ /* 0x000fea000b800000 */
[----:B------:R-:W-:-:S07]  /*0200*/  VIADD R10, R8, UR5 ;  /* 0x00000005080a7c36 */ /* 0x000fce0008000000 */
.L_x_9:
[----:B------:R-:W0:Y:S01]  /*0210*/  LDS.U8 R2, [R5+UR4] ;  /* 0x0000000405027984 */ /* 0x000e220008000000 */
[----:B------:R-:W-:Y:S01]  /*0220*/  PRMT R3, R7, 0x9910, RZ ;  /* 0x0000991007037816 */ /* 0x000fe200000000ff */
[----:B------:R-:W-:Y:S03]  /*0230*/  BSSY.RELIABLE B1, `(.L_x_3) ;  /* 0x0000015000017945 */ /* 0x000fe60003800100 */
[----:B0-----:R-:W-:-:S13]  /*0240*/  ISETP.NE.AND P0, PT, R2, R3, PT ;  /* 0x000000030200720c */ /* 0x001fda0003f05270 */
[----:B------:R-:W-:Y:S05]  /*0250*/  @P0 BRA `(.L_x_4) ;  /* 0x0000000000480947 */ /* 0x000fea0003800000 */
[----:B------:R-:W-:Y:S01]  /*0260*/  BSSY.RECONVERGENT B2, `(.L_x_5) ;  /* 0x000000d000027945 */ /* 0x000fe20003800200 */
[----:B------:R-:W-:Y:S01]  /*0270*/  PRMT R4, RZ, 0x7610, R4 ;  /* 0x00007610ff047816 */ /* 0x000fe20000000004 */
[----:B------:R-:W-:Y:S02]  /*0280*/  IMAD.MOV.U32 R2, RZ, RZ, R5 ;  /* 0x000000ffff027224 */ /* 0x000fe400078e0005 */
[----:B------:R-:W-:-:S07]  /*0290*/  IMAD.MOV.U32 R3, RZ, RZ, R8 ;  /* 0x000000ffff037224 */ /* 0x000fce00078e0008 */
.L_x_7:
[----:B------:R-:W-:Y:S04]  /*02a0*/  LDS.U8 R6, [R3+UR4] ;  /* 0x0000000403067984 */ /* 0x000fe80008000000 */
[----:B------:R-:W0:Y:S02]  /*02b0*/  LDS.U8 R9, [R2+UR4] ;  /* 0x0000000402097984 */ /* 0x000e240008000000 */
[----:B0-----:R-:W-:-:S13]  /*02c0*/  ISETP.NE.AND P0, PT, R6, R9, PT ;  /* 0x000000090600720c */ /* 0x001fda0003f05270 */
[----:B------:R-:W-:Y:S05]  /*02d0*/  @P0 BRA `(.L_x_6) ;  /* 0x0000000000140947 */ /* 0x000fea0003800000 */
[----:B------:R-:W-:Y:S02]  /*02e0*/  VIADD R3, R3, 0x1 ;  /* 0x0000000103037836 */ /* 0x000fe40000000000 */
[----:B------:R-:W-:Y:S02]  /*02f0*/  VIADD R4, R4, 0x1 ;  /* 0x0000000104047836 */ /* 0x000fe40000000000 */
[----:B------:R-:W-:Y:S01]  /*0300*/  VIADD R2, R2, 0x1 ;  /* 0x0000000102027836 */ /* 0x000fe20000000000 */
[----:B------:R-:W-:-:S13]  /*0310*/  ISETP.GE.AND P0, PT, R3, R10, PT ;  /* 0x0000000a0300720c */ /* 0x000fda0003f06270 */
[----:B------:R-:W-:Y:S05]  /*0320*/  @!P0 BRA `(.L_x_7) ;  /* 0xfffffffc00dc8947 */ /* 0x000fea000383ffff */
.L_x_6:
[----:B------:R-:W-:Y:S05]  /*0330*/  BSYNC.RECONVERGENT B2 ;  /* 0x0000000000027941 */ /* 0x000fea0003800200 */
.L_x_5:
[----:B------:R-:W-:-:S04]  /*0340*/  LOP3.LUT R2, R4, 0xff, RZ, 0xc0, !PT ;  /* 0x000000ff04027812 */ /* 0x000fc800078ec0ff */
[----:B------:R-:W-:-:S13]  /*0350*/  ISETP.GE.U32.AND P0, PT, R2, 0x3, PT ;  /* 0x000000030200780c */ /* 0x000fda0003f06070 */
[----:B------:R-:W-:Y:S05]  /*0360*/  @P0 BREAK.RELIABLE B1 ;  /* 0x0000000000010942 */ /* 0x000fea0003800100 */
[----:B------:R-:W-:Y:S05]  /*0370*/  @P0 BRA `(.L_x_8) ;  /* 0x0000000000340947 */ /* 0x000fea0003800000 */
.L_x_4:
[----:B------:R-:W-:Y:S05]  /*0380*/  BSYNC.RELIABLE B1 ;  /* 0x0000000000017941 */ /* 0x000fea0003800100 */
.L_x_3:
[----:B------:R-:W-:-:S05]  /*0390*/  VIADD R5, R5, 0x1 ;  /* 0x0000000105057836 */ /* 0x000fca0000000000 */
[----:B------:R-:W-:-:S13]  /*03a0*/  ISETP.NE.AND P0, PT, R5, R8, PT ;  /* 0x000000080500720c */ /* 0x000fda0003f05270 */
[----:B------:R-:W-:Y:S05]  /*03b0*/  @P0 BRA `(.L_x_9) ;  /* 0xfffffffc00940947 */ /* 0x000fea000383ffff */
.L_x_2:
[----:B------:R-:W0:Y:S01]  /*03c0*/  LDCU.64 UR8, c[0x0][0x388] ;  /* 0x00007100ff0877ac */ /* 0x000e220008000a00 */
[----:B------:R-:W-:Y:S02]  /*03d0*/  IMAD.SHL.U32 R0, R0, 0x2, RZ ;  /* 0x0000000200007824 */ /* 0x000fe400078e00ff */
[----:B------:R-:W-:Y:S01]  /*03e0*/  IMAD.MOV.U32 R4, RZ, RZ, 0x31 ;  /* 0x00000031ff047424 */ /* 0x000fe200078e00ff */
[----:B0-----:R-:W-:Y:S01]  /*03f0*/  MOV R9, UR8 ;  /* 0x0000000800097c02 */ /* 0x001fe20008000f00 */
[----:B------:R-:W-:-:S03]  /*0400*/  IMAD.U32 R11, RZ, RZ, UR9 ;  /* 0x00000009ff0b7e24 */ /* 0x000fc6000f8e00ff */
[----:B------:R-:W-:-:S04]  /*0410*/  IADD3 R2, P0, PT, R0, R9, RZ ;  /* 0x0000000900027210 */ /* 0x000fc80007f1e0ff */
[----:B------:R-:W-:-:S05]  /*0420*/  LEA.HI.X.SX32 R3, R0, R11, 0x1, P0 ;  /* 0x0000000b00037211 */ /* 0x000fca00000f0eff */
[----:B------:R1:W-:Y:S01]  /*0430*/  STG.E.U8 desc[UR6][R2.64], R4 ;  /* 0x0000000402007986 */ /* 0x0003e2000c101106 */
[----:B------:R-:W-:Y:S05]  /*0440*/  BRA `(.L_x_10) ;  /* 0x0000000000507947 */ /* 0x000fea0003800000 */
.L_x_8:
[----:B------:R-:W0:Y:S01]  /*0450*/  LDCU.64 UR8, c[0x0][0x388] ;  /* 0x00007100ff0877ac */ /* 0x000e220008000a00 */
[----:B------:R-:W-:Y:S01]  /*0460*/  IMAD.SHL.U32 R0, R0, 0x2, RZ ;  /* 0x0000000200007824 */ /* 0x000fe200078e00ff */
[----:B------:R-:W-:Y:S01]  /*0470*/  IADD3 R5, PT, PT, R8, 0x30, -R5 ;  /* 0x0000003008057810 */ /* 0x000fe20007ffe805 */
[----:B------:R-:W-:-:S05]  /*0480*/  VIADD R4, R4, 0x30 ;  /* 0x0000003004047836 */ /* 0x000fca0000000000 */
[----:B------:R-:W-:Y:S01]  /*0490*/  PRMT R7, R4, 0x7610, R7 ;  /* 0x0000761004077816 */ /* 0x000fe20000000007 */
[----:B0-----:R-:W-:Y:S02]  /*04a0*/  IMAD.U32 R9, RZ, RZ, UR8 ;  /* 0x00000008ff097e24 */ /* 0x001fe4000f8e00ff */
[----:B------:R-:W-:-:S03]  /*04b0*/  IMAD.U32 R11, RZ, RZ, UR9 ;  /* 0x00000009ff0b7e24 */ /* 0x000fc6000f8e00ff */
[----:B------:R-:W-:-:S04]  /*04c0*/  IADD3 R2, P0, PT, R0, R9, RZ ;  /* 0x0000000900027210 */ /* 0x000fc80007f1e0ff */
[----:B------:R-:W-:-:S05]  /*04d0*/  LEA.HI.X.SX32 R3, R0, R11, 0x1, P0 ;  /* 0x0000000b00037211 */ /* 0x000fca00000f0eff */
[----:B------:R0:W-:Y:S01]  /*04e0*/  STG.E.U8 desc[UR6][R2.64], R5 ;  /* 0x0000000502007986 */ /* 0x0001e2000c101106 */
[----:B------:R-:W-:Y:S05]  /*04f0*/  BRA `(.L_x_10) ;  /* 0x0000000000247947 */ /* 0x000fea0003800000 */
.L_x_1:
[----:B------:R-:W1:Y:S01]  /*0500*/  LDCU.64 UR8, c[0x0][0x388] ;  /* 0x00007100ff0877ac */ /* 0x000e620008000a00 */
[----:B------:R-:W-:Y:S01]  /*0510*/  SHF.L.U32 R0, R0, 0x1, RZ ;  /* 0x0000000100007819 */ /* 0x000fe200000006ff */
[----:B------:R-:W-:Y:S02]  /*0520*/  IMAD.MOV.U32 R4, RZ, RZ, 0x41 ;  /* 0x00000041ff047424 */ /* 0x000fe400078e00ff */
[----:B------:R-:W-:Y:S02]  /*0530*/  IMAD.MOV.U32 R7, RZ, RZ, 0x42 ;  /* 0x00000042ff077424 */ /* 0x000fe400078e00ff */
[----:B-1----:R-:W-:Y:S02]  /*0540*/  IMAD.U32 R9, RZ, RZ, UR8 ;  /* 0x00000008ff097e24 */ /* 0x002fe4000f8e00ff */
[----:B------:R-:W-:-:S03]  /*0550*/  IMAD.U32 R11, RZ, RZ, UR9 ;  /* 0x00000009ff0b7e24 */ /* 0x000fc6000f8e00ff */
[----:B0-----:R-:W-:-:S04]  /*0560*/  IADD3 R2, P0, PT, R0, R9, RZ ;  /* 0x0000000900027210 */ /* 0x001fc80007f1e0ff */
[----:B------:R-:W-:-:S05]  /*0570*/  LEA.HI.X.SX32 R3, R0, R11, 0x1, P0 ;  /* 0x0000000b00037211 */ /* 0x000fca00000f0eff */
[----:B------:R2:W-:Y:S04]  /*0580*/  STG.E.U8 desc[UR6][R2.64], R4 ;  /* 0x0000000402007986 */ /* 0x0005e8000c101106 */
.L_x_10:
[----:B------:R-:W-:Y:S05]  /*0590*/  BSYNC.RECONVERGENT B0 ;  /* 0x0000000000007941 */ /* 0x000fea0003800200 */
.L_x_0:
[----:B------:R-:W-:Y:S05]  /*05a0*/  WARPSYNC.ALL ;  /* 0x0000000000007948 */ /* 0x000fea0003800000 */
[----:B012---:R-:W-:-:S04]  /*05b0*/  IADD3 R2, P0, PT, R0, R9, RZ ;  /* 0x0000000900027210 */ /* 0x007fc80007f1e0ff */
[----:B------:R-:W-:-:S05]  /*05c0*/  LEA.HI.X.SX32 R3, R0, R11, 0x1, P0 ;  /* 0x0000000b00037211 */ /* 0x000fca00000f0eff */
[----:B------:R-:W-:Y:S01]  /*05d0*/  STG.E.U8 desc[UR6][R2.64+0x1], R7 ;  /* 0x0000010702007986 */ /* 0x000fe2000c101106 */
[----:B------:R-:W-:Y:S05]  /*05e0*/  EXIT ;  /* 0x000000000000794d */ /* 0x000fea0003800000 */
.L_x_11:
[----:B------:R-:W-:-:S00]  /*05f0*/  BRA `(.L_x_11) ;  /* 0xfffffffc00fc7947 */ /* 0x000fc0000383ffff */
[----:B------:R-:W-:-:S00]  /*0600*/  NOP ;  /* 0x0000000000007918 */ /* 0x000fc00000000000 */
[----:B------:R-:W-:-:S00]  /*0610*/  NOP ;  /* 0x0000000000007918 */ /* 0x000fc00000000000 */
[----:B------:R-:W-:-:S00]  /*0620*/  NOP ;  /* 0x0000000000007918 */ /* 0x000fc00000000000 */
[----:B------:R-:W-:-:S00]  /*0630*/  NOP ;  /* 0x0000000000007918 */ /* 0x000fc00000000000 */
[----:B------:R-:W-:-:S00]  /*0640*/  NOP ;  /* 0x0000000000007918 */ /* 0x000fc00000000000 */
[----:B------:R-:W-:-:S00]  /*0650*/  NOP ;  /* 0x0000000000007918 */ /* 0x000fc00000000000 */
[----:B------:R-:W-:-:S00]  /*0660*/  NOP ;  /* 0x0000000000007918 */ /* 0x000fc00000000000 */
[----:B------:R-:W-:-:S00]  /*0670*/  NOP ;  /* 0x0000000000007918 */ /* 0x000fc00000000000 */
.L_x_12:


//--------------------- .nv.shared._Z10lz77kernelPcS_ii --------------------------
	.section	.nv.shared._Z10lz77kernelPcS_ii,"aw",@nobits
	.sectionflags	@""
.nv.shared._Z10lz77kernelPcS_ii:
	.zero		1536


//--------------------- .nv.shared.reserved.0     --------------------------
	.section	.nv.shared.reserved.0,"aw",@nobits
	.weak		__nv_reservedSMEM_offset_0_alias
	.size		__nv_reservedSMEM_offset_0_alias, 0, 64
	.other		__nv_reservedSMEM_offset_0_alias,@"STO_CUDA_RESERVED_SHARED STV_DEFAULT"
__nv_reservedSMEM_offset_0_alias:
	.zero		0
	.zero		64


//--------------------- .nv.constant0._Z10lz77kernelPcS_ii --------------------------
	.section	.nv.constant0._Z10lz77kernelPcS_ii,"a",@progbits
	.sectionflags	@""
	.align	4
.nv.constant0._Z10lz77kernelPcS_ii:
	.zero		920


//--------------------- SYMBOLS --------------------------

	.type		.nv.reservedSmem.offset0,@object
	.size		.nv.reservedSmem.offset0,0x4
	.type		.nv.reservedSmem.cap,@object
	.size		.nv.reservedSmem.cap,0x4
